//
// Generated by NVIDIA NVVM Compiler
//
// Compiler Build ID: CL-36424714
// Cuda compilation tools, release 13.0, V13.0.88
// Based on NVVM 20.0.0
//

.version 9.0
.target sm_100
.address_size 64

	// .globl	_Z8multiplyPiS_S_

.visible .entry _Z8multiplyPiS_S_(
	.param .u64 .ptr .align 1 _Z8multiplyPiS_S__param_0,
	.param .u64 .ptr .align 1 _Z8multiplyPiS_S__param_1,
	.param .u64 .ptr .align 1 _Z8multiplyPiS_S__param_2
)
{
	.reg .b32 	%r<8>;
	.reg .b64 	%rd<11>;

	ld.param.u64 	%rd1, [_Z8multiplyPiS_S__param_0];
	ld.param.u64 	%rd2, [_Z8multiplyPiS_S__param_1];
	ld.param.u64 	%rd3, [_Z8multiplyPiS_S__param_2];
	cvta.to.global.u64 	%rd4, %rd3;
	cvta.to.global.u64 	%rd5, %rd2;
	cvta.to.global.u64 	%rd6, %rd1;
	mov.u32 	%r1, %tid.x;
	mov.u32 	%r2, %ctaid.x;
	mov.u32 	%r3, %ntid.x;
	mad.lo.s32 	%r4, %r2, %r3, %r1;
	mul.wide.s32 	%rd7, %r4, 4;
	add.s64 	%rd8, %rd6, %rd7;
	ld.global.u32 	%r5, [%rd8];
	add.s64 	%rd9, %rd5, %rd7;
	ld.global.u32 	%r6, [%rd9];
	mul.lo.s32 	%r7, %r6, %r5;
	add.s64 	%rd10, %rd4, %rd7;
	st.global.u32 	[%rd10], %r7;
	ret;

}


// ===== COMPILED SASS (sm_100) =====

	.target	sm_100

	.elftype	@"ET_EXEC"


//--------------------- .note.nv.tkinfo           --------------------------
	.section	.note.nv.tkinfo,"",@"SHT_NOTE"
	.sectionflags	@"SHF_NOTE_NV_TKINFO"
	.tkinfo
        /*0018*/ 	.word	0x00000002
        /*0030*/ 	.string	""
        /*0030*/ 	.string	"ptxas"
        /*0030*/ 	.string	"Cuda compilation tools, release 13.0, V13.0.88"
        /*0030*/ 	.string	"Build cuda_13.0.r13.0/compiler.36424714_0"
        /*0030*/ 	.string	"-arch sm_100 -m 64 "



//--------------------- .note.nv.cuinfo           --------------------------
	.section	.note.nv.cuinfo,"",@"SHT_NOTE"
	.sectionflags	@"SHF_NOTE_NV_CUINFO"
        /*0018*/ 	.short	0x0002
        /*001a*/ 	.short	0x0064
        /*001c*/ 	.short	0x0082
	.zero		2


//--------------------- .nv.info                  --------------------------
	.section	.nv.info,"",@"SHT_CUDA_INFO"
	.align	4


	//----- nvinfo : EIATTR_REGCOUNT
	.align		4
        /*0000*/ 	.byte	0x04, 0x2f
        /*0002*/ 	.short	(.L_1 - .L_0)
	.align		4
.L_0:
        /*0004*/ 	.word	index@(_Z8multiplyPiS_S_)
        /*0008*/ 	.word	0x0000000c


	//----- nvinfo : EIATTR_FRAME_SIZE
	.align		4
.L_1:
        /*000c*/ 	.byte	0x04, 0x11
        /*000e*/ 	.short	(.L_3 - .L_2)
	.align		4
.L_2:
        /*0010*/ 	.word	index@(_Z8multiplyPiS_S_)
        /*0014*/ 	.word	0x00000000


	//----- nvinfo : EIATTR_MIN_STACK_SIZE
	.align		4
.L_3:
        /*0018*/ 	.byte	0x04, 0x12
        /*001a*/ 	.short	(.L_5 - .L_4)
	.align		4
.L_4:
        /*001c*/ 	.word	index@(_Z8multiplyPiS_S_)
        /*0020*/ 	.word	0x00000000
.L_5:


//--------------------- .nv.compat                --------------------------
	.section	.nv.compat,"",@"SHT_CUDA_COMPAT_INFO"
	.align	4
        /*0000*/ 	.byte	0x02, 0x09, 0x00, 0x00, 0x02, 0x02, 0x01, 0x00, 0x02, 0x05, 0x05, 0x00, 0x03, 0x07, 0x01, 0x01
        /*0010*/ 	.byte	0x02, 0x03, 0x00, 0x00, 0x02, 0x06, 0x01, 0x00, 0x04, 0x0b, 0x08, 0x00, 0x09, 0x00, 0x00, 0x00
        /*0020*/ 	.byte	0x00, 0x00, 0x00, 0x00


//--------------------- .nv.info._Z8multiplyPiS_S_ --------------------------
	.section	.nv.info._Z8multiplyPiS_S_,"",@"SHT_CUDA_INFO"
	.sectionflags	@""
	.align	4


	//----- nvinfo : EIATTR_CUDA_API_VERSION
	.align		4
        /*0000*/ 	.byte	0x04, 0x37
        /*0002*/ 	.short	(.L_7 - .L_6)
.L_6:
        /*0004*/ 	.word	0x00000082


	//----- nvinfo : EIATTR_KPARAM_INFO
	.align		4
.L_7:
        /*0008*/ 	.byte	0x04, 0x17
        /*000a*/ 	.short	(.L_9 - .L_8)
.L_8:
        /*000c*/ 	.word	0x00000000
        /*0010*/ 	.short	0x0002
        /*0012*/ 	.short	0x0010
        /*0014*/ 	.byte	0x00, 0xf5, 0x21, 0x00


	//----- nvinfo : EIATTR_KPARAM_INFO
	.align		4
.L_9:
        /*0018*/ 	.byte	0x04, 0x17
        /*001a*/ 	.short	(.L_11 - .L_10)
.L_10:
        /*001c*/ 	.word	0x00000000
        /*0020*/ 	.short	0x0001
        /*0022*/ 	.short	0x0008
        /*0024*/ 	.byte	0x00, 0xf5, 0x21, 0x00


	//----- nvinfo : EIATTR_KPARAM_INFO
	.align		4
.L_11:
        /*0028*/ 	.byte	0x04, 0x17
        /*002a*/ 	.short	(.L_13 - .L_12)
.L_12:
        /*002c*/ 	.word	0x00000000
        /*0030*/ 	.short	0x0000
        /*0032*/ 	.short	0x0000
        /*0034*/ 	.byte	0x00, 0xf5, 0x21, 0x00


	//----- nvinfo : EIATTR_SPARSE_MMA_MASK
	.align		4
.L_13:
        /*0038*/ 	.byte	0x03, 0x50
        /*003a*/ 	.short	0x0000


	//----- nvinfo : EIATTR_MAXREG_COUNT
	.align		4
        /*003c*/ 	.byte	0x03, 0x1b
        /*003e*/ 	.short	0x00ff


	//----- nvinfo : EIATTR_MERCURY_ISA_VERSION
	.align		4
        /*0040*/ 	.byte	0x03, 0x5f
        /*0042*/ 	.short	0x0101


	//----- nvinfo : EIATTR_VRC_CTA_INIT_COUNT
	.align		4
        /*0044*/ 	.byte	0x02, 0x4a
	.zero		1
	.zero		1


	//----- nvinfo : EIATTR_EXIT_INSTR_OFFSETS
	.align		4
        /*0048*/ 	.byte	0x04, 0x1c
        /*004a*/ 	.short	(.L_15 - .L_14)


	//   ....[0]....
.L_14:
        /*004c*/ 	.word	0x00000100


	//----- nvinfo : EIATTR_CBANK_PARAM_SIZE
	.align		4
.L_15:
        /*0050*/ 	.byte	0x03, 0x19
        /*0052*/ 	.short	0x0018


	//----- nvinfo : EIATTR_PARAM_CBANK
	.align		4
        /*0054*/ 	.byte	0x04, 0x0a
        /*0056*/ 	.short	(.L_17 - .L_16)
	.align		4
.L_16:
        /*0058*/ 	.word	index@(.nv.constant0._Z8multiplyPiS_S_)
        /*005c*/ 	.short	0x0380
        /*005e*/ 	.short	0x0018


	//----- nvinfo : EIATTR_SW_WAR
	.align		4
.L_17:
        /*0060*/ 	.byte	0x04, 0x36
        /*0062*/ 	.short	(.L_19 - .L_18)
.L_18:
        /*0064*/ 	.word	0x00000008
.L_19:


//--------------------- .nv.callgraph             --------------------------
	.section	.nv.callgraph,"",@"SHT_CUDA_CALLGRAPH"
	.align	4
	.sectionentsize	8
	.align		4
        /*0000*/ 	.word	0x00000000
	.align		4
        /*0004*/ 	.word	0xffffffff
	.align		4
        /*0008*/ 	.word	0x00000000
	.align		4
        /*000c*/ 	.word	0xfffffffe
	.align		4
        /*0010*/ 	.word	0x00000000
	.align		4
        /*0014*/ 	.word	0xfffffffd
	.align		4
        /*0018*/ 	.word	0x00000000
	.align		4
        /*001c*/ 	.word	0xfffffffc


//--------------------- .text._Z8multiplyPiS_S_   --------------------------
	.section	.text._Z8multiplyPiS_S_,"ax",@progbits
	.align	128
        .global         _Z8multiplyPiS_S_
        .type           _Z8multiplyPiS_S_,@function
        .size           _Z8multiplyPiS_S_,(.L_x_1 - _Z8multiplyPiS_S_)
        .other          _Z8multiplyPiS_S_,@"STO_CUDA_ENTRY STV_DEFAULT"
_Z8multiplyPiS_S_:
.text._Z8multiplyPiS_S_:
[----:B------:R-:W-:Y:S01]  /*0000*/  LDC R1, c[0x0][0x37c] ;  /* 0x0000df00ff017b82 */ /* 0x000fe20000000800 */
[----:B------:R-:W0:Y:S07]  /*0010*/  S2R R9, SR_TID.X ;  /* 0x0000000000097919 */ /* 0x000e2e0000002100 */
[----:B------:R-:W0:Y:S01]  /*0020*/  S2UR UR6, SR_CTAID.X ;  /* 0x00000000000679c3 */ /* 0x000e220000002500 */
[----:B------:R-:W1:Y:S07]  /*0030*/  LDCU.64 UR4, c[0x0][0x358] ;  /* 0x00006b00ff0477ac */ /* 0x000e6e0008000a00 */
[----:B------:R-:W0:Y:S08]  /*0040*/  LDC R0, c[0x0][0x360] ;  /* 0x0000d800ff007b82 */ /* 0x000e300000000800 */
[----:B------:R-:W2:Y:S08]  /*0050*/  LDC.64 R2, c[0x0][0x380] ;  /* 0x0000e000ff027b82 */ /* 0x000eb00000000a00 */
[----:B------:R-:W3:Y:S01]  /*0060*/  LDC.64 R4, c[0x0][0x388] ;  /* 0x0000e200ff047b82 */ /* 0x000ee20000000a00 */
[----:B0-----:R-:W-:-:S07]  /*0070*/  IMAD R9, R0, UR6, R9 ;  /* 0x0000000600097c24 */ /* 0x001fce000f8e0209 */
[----:B------:R-:W0:Y:S01]  /*0080*/  LDC.64 R6, c[0x0][0x390] ;  /* 0x0000e400ff067b82 */ /* 0x000e220000000a00 */
[----:B--2---:R-:W-:-:S06]  /*0090*/  IMAD.WIDE R2, R9, 0x4, R2 ;  /* 0x0000000409027825 */ /* 0x004fcc00078e0202 */
[----:B-1----:R-:W2:Y:S01]  /*00a0*/  LDG.E R2, desc[UR4][R2.64] ;  /* 0x0000000402027981 */ /* 0x002ea2000c1e1900 */
[----:B---3--:R-:W-:-:S06]  /*00b0*/  IMAD.WIDE R4, R9, 0x4, R4 ;  /* 0x0000000409047825 */ /* 0x008fcc00078e0204 */
[----:B------:R-:W2:Y:S01]  /*00c0*/  LDG.E R5, desc[UR4][R4.64] ;  /* 0x0000000404057981 */ /* 0x000ea2000c1e1900 */
[----:B0-----:R-:W-:-:S04]  /*00d0*/  IMAD.WIDE R6, R9, 0x4, R6 ;  /* 0x0000000409067825 */ /* 0x001fc800078e0206 */
[----:B--2---:R-:W-:-:S05]  /*00e0*/  IMAD R9, R2, R5, RZ ;  /* 0x0000000502097224 */ /* 0x004fca00078e02ff */
[----:B------:R-:W-:Y:S01]  /*00f0*/  STG.E desc[UR4][R6.64], R9 ;  /* 0x0000000906007986 */ /* 0x000fe2000c101904 */
[----:B------:R-:W-:Y:S05]  /*0100*/  EXIT ;  /* 0x000000000000794d */ /* 0x000fea0003800000 */
.L_x_0:
[----:B------:R-:W-:-:S00]  /*0110*/  BRA `(.L_x_0) ;  /* 0xfffffffc00fc7947 */ /* 0x000fc0000383ffff */
[----:B------:R-:W-:-:S00]  /*0120*/  NOP ;  /* 0x0000000000007918 */ /* 0x000fc00000000000 */
        /* <DEDUP_REMOVED lines=13> */
.L_x_1:


//--------------------- .nv.shared.reserved.0     --------------------------
	.section	.nv.shared.reserved.0,"aw",@nobits
	.weak		__nv_reservedSMEM_offset_0_alias
	.size		__nv_reservedSMEM_offset_0_alias, 0, 64
	.other		__nv_reservedSMEM_offset_0_alias,@"STO_CUDA_RESERVED_SHARED STV_DEFAULT"
__nv_reservedSMEM_offset_0_alias:
	.zero		0
	.zero		64


//--------------------- .nv.constant0._Z8multiplyPiS_S_ --------------------------
	.section	.nv.constant0._Z8multiplyPiS_S_,"a",@progbits
	.sectionflags	@""
	.align	4
.nv.constant0._Z8multiplyPiS_S_:
	.zero		920


//--------------------- SYMBOLS --------------------------

	.type		.nv.reservedSmem.offset0,@object
	.size		.nv.reservedSmem.offset0,0x4
